//
// Generated by NVIDIA NVVM Compiler
//
// Compiler Build ID: CL-36424714
// Cuda compilation tools, release 13.0, V13.0.88
// Based on NVVM 20.0.0
//

.version 9.0
.target sm_100
.address_size 64

	// .globl	_Z6Conv2dPKdS0_Pdiiiiiiii

.visible .entry _Z6Conv2dPKdS0_Pdiiiiiiii(
	.param .u64 .ptr .align 1 _Z6Conv2dPKdS0_Pdiiiiiiii_param_0,
	.param .u64 .ptr .align 1 _Z6Conv2dPKdS0_Pdiiiiiiii_param_1,
	.param .u64 .ptr .align 1 _Z6Conv2dPKdS0_Pdiiiiiiii_param_2,
	.param .u32 _Z6Conv2dPKdS0_Pdiiiiiiii_param_3,
	.param .u32 _Z6Conv2dPKdS0_Pdiiiiiiii_param_4,
	.param .u32 _Z6Conv2dPKdS0_Pdiiiiiiii_param_5,
	.param .u32 _Z6Conv2dPKdS0_Pdiiiiiiii_param_6,
	.param .u32 _Z6Conv2dPKdS0_Pdiiiiiiii_param_7,
	.param .u32 _Z6Conv2dPKdS0_Pdiiiiiiii_param_8,
	.param .u32 _Z6Conv2dPKdS0_Pdiiiiiiii_param_9,
	.param .u32 _Z6Conv2dPKdS0_Pdiiiiiiii_param_10
)
{
	.reg .pred 	%p<12>;
	.reg .b32 	%r<76>;
	.reg .b64 	%rd<28>;
	.reg .b64 	%fd<75>;

	ld.param.u64 	%rd6, [_Z6Conv2dPKdS0_Pdiiiiiiii_param_0];
	ld.param.u64 	%rd7, [_Z6Conv2dPKdS0_Pdiiiiiiii_param_1];
	ld.param.u32 	%r34, [_Z6Conv2dPKdS0_Pdiiiiiiii_param_3];
	ld.param.u32 	%r36, [_Z6Conv2dPKdS0_Pdiiiiiiii_param_6];
	ld.param.u32 	%r37, [_Z6Conv2dPKdS0_Pdiiiiiiii_param_7];
	ld.param.u32 	%r38, [_Z6Conv2dPKdS0_Pdiiiiiiii_param_8];
	ld.param.u32 	%r39, [_Z6Conv2dPKdS0_Pdiiiiiiii_param_9];
	ld.param.u32 	%r40, [_Z6Conv2dPKdS0_Pdiiiiiiii_param_10];
	cvta.to.global.u64 	%rd1, %rd7;
	cvta.to.global.u64 	%rd2, %rd6;
	mov.u32 	%r1, %ctaid.z;
	mov.u32 	%r2, %ctaid.x;
	mov.u32 	%r3, %ctaid.y;
	mov.u32 	%r4, %tid.x;
	mov.u32 	%r5, %tid.y;
	setp.lt.s32 	%p1, %r34, 1;
	mov.f64 	%fd73, 0d0000000000000000;
	@%p1 bra 	$L__BB0_17;
	mul.lo.s32 	%r6, %r34, %r1;
	min.s32 	%r41, %r39, %r40;
	setp.lt.s32 	%p2, %r41, 1;
	@%p2 bra 	$L__BB0_17;
	and.b32  	%r7, %r40, 7;
	and.b32  	%r8, %r40, 3;
	and.b32  	%r9, %r40, 2147483640;
	and.b32  	%r10, %r40, 1;
	neg.s32 	%r11, %r9;
	add.s64 	%rd3, %rd2, 32;
	add.s64 	%rd4, %rd1, -24;
	mad.lo.s32 	%r43, %r38, %r2, %r3;
	shl.b32 	%r44, %r43, 5;
	add.s32 	%r12, %r44, %r5;
	mov.f64 	%fd73, 0d0000000000000000;
	mov.b32 	%r68, 0;
$L__BB0_3:
	mad.lo.s32 	%r14, %r68, %r37, %r4;
	add.s32 	%r46, %r68, %r6;
	mad.lo.s32 	%r16, %r46, %r39, %r39;
	mov.b32 	%r69, 0;
$L__BB0_4:
	setp.lt.u32 	%p3, %r40, 8;
	add.s32 	%r48, %r14, %r69;
	mad.lo.s32 	%r18, %r48, %r38, %r12;
	not.b32 	%r49, %r69;
	add.s32 	%r50, %r16, %r49;
	mad.lo.s32 	%r19, %r50, %r40, %r40;
	mov.b32 	%r74, 0;
	@%p3 bra 	$L__BB0_7;
	sub.s32 	%r51, %r16, %r69;
	mad.lo.s32 	%r70, %r40, %r51, -1;
	mov.u32 	%r71, %r18;
	mov.u32 	%r72, %r11;
$L__BB0_6:
	.pragma "nounroll";
	mul.wide.s32 	%rd8, %r71, 8;
	add.s64 	%rd9, %rd3, %rd8;
	mul.wide.s32 	%rd10, %r70, 8;
	add.s64 	%rd11, %rd4, %rd10;
	ld.global.f64 	%fd20, [%rd9+-32];
	ld.global.f64 	%fd21, [%rd11+24];
	fma.rn.f64 	%fd22, %fd20, %fd21, %fd73;
	ld.global.f64 	%fd23, [%rd9+-24];
	ld.global.f64 	%fd24, [%rd11+16];
	fma.rn.f64 	%fd25, %fd23, %fd24, %fd22;
	ld.global.f64 	%fd26, [%rd9+-16];
	ld.global.f64 	%fd27, [%rd11+8];
	fma.rn.f64 	%fd28, %fd26, %fd27, %fd25;
	ld.global.f64 	%fd29, [%rd9+-8];
	ld.global.f64 	%fd30, [%rd11];
	fma.rn.f64 	%fd31, %fd29, %fd30, %fd28;
	ld.global.f64 	%fd32, [%rd9];
	ld.global.f64 	%fd33, [%rd11+-8];
	fma.rn.f64 	%fd34, %fd32, %fd33, %fd31;
	ld.global.f64 	%fd35, [%rd9+8];
	ld.global.f64 	%fd36, [%rd11+-16];
	fma.rn.f64 	%fd37, %fd35, %fd36, %fd34;
	ld.global.f64 	%fd38, [%rd9+16];
	ld.global.f64 	%fd39, [%rd11+-24];
	fma.rn.f64 	%fd40, %fd38, %fd39, %fd37;
	ld.global.f64 	%fd41, [%rd9+24];
	ld.global.f64 	%fd42, [%rd11+-32];
	fma.rn.f64 	%fd73, %fd41, %fd42, %fd40;
	add.s32 	%r72, %r72, 8;
	add.s32 	%r71, %r71, 8;
	add.s32 	%r70, %r70, -8;
	setp.eq.s32 	%p4, %r72, 0;
	mov.u32 	%r74, %r9;
	@%p4 bra 	$L__BB0_7;
	bra.uni 	$L__BB0_6;
$L__BB0_7:
	setp.eq.s32 	%p5, %r7, 0;
	@%p5 bra 	$L__BB0_15;
	add.s32 	%r52, %r7, -1;
	setp.lt.u32 	%p6, %r52, 3;
	@%p6 bra 	$L__BB0_10;
	add.s32 	%r53, %r18, %r74;
	mul.wide.s32 	%rd12, %r53, 8;
	add.s64 	%rd13, %rd2, %rd12;
	ld.global.f64 	%fd44, [%rd13];
	not.b32 	%r54, %r74;
	add.s32 	%r55, %r19, %r54;
	mul.wide.s32 	%rd14, %r55, 8;
	add.s64 	%rd15, %rd1, %rd14;
	ld.global.f64 	%fd45, [%rd15];
	fma.rn.f64 	%fd46, %fd44, %fd45, %fd73;
	ld.global.f64 	%fd47, [%rd13+8];
	ld.global.f64 	%fd48, [%rd15+-8];
	fma.rn.f64 	%fd49, %fd47, %fd48, %fd46;
	ld.global.f64 	%fd50, [%rd13+16];
	ld.global.f64 	%fd51, [%rd15+-16];
	fma.rn.f64 	%fd52, %fd50, %fd51, %fd49;
	ld.global.f64 	%fd53, [%rd13+24];
	ld.global.f64 	%fd54, [%rd15+-24];
	fma.rn.f64 	%fd73, %fd53, %fd54, %fd52;
	add.s32 	%r74, %r74, 4;
$L__BB0_10:
	setp.eq.s32 	%p7, %r8, 0;
	@%p7 bra 	$L__BB0_15;
	setp.eq.s32 	%p8, %r8, 1;
	@%p8 bra 	$L__BB0_13;
	add.s32 	%r56, %r18, %r74;
	mul.wide.s32 	%rd16, %r56, 8;
	add.s64 	%rd17, %rd2, %rd16;
	ld.global.f64 	%fd56, [%rd17];
	not.b32 	%r57, %r74;
	add.s32 	%r58, %r19, %r57;
	mul.wide.s32 	%rd18, %r58, 8;
	add.s64 	%rd19, %rd1, %rd18;
	ld.global.f64 	%fd57, [%rd19];
	fma.rn.f64 	%fd58, %fd56, %fd57, %fd73;
	ld.global.f64 	%fd59, [%rd17+8];
	ld.global.f64 	%fd60, [%rd19+-8];
	fma.rn.f64 	%fd73, %fd59, %fd60, %fd58;
	add.s32 	%r74, %r74, 2;
$L__BB0_13:
	setp.eq.s32 	%p9, %r10, 0;
	@%p9 bra 	$L__BB0_15;
	add.s32 	%r59, %r18, %r74;
	mul.wide.s32 	%rd20, %r59, 8;
	add.s64 	%rd21, %rd2, %rd20;
	ld.global.f64 	%fd61, [%rd21];
	not.b32 	%r60, %r74;
	add.s32 	%r61, %r19, %r60;
	mul.wide.s32 	%rd22, %r61, 8;
	add.s64 	%rd23, %rd1, %rd22;
	ld.global.f64 	%fd62, [%rd23];
	fma.rn.f64 	%fd73, %fd61, %fd62, %fd73;
$L__BB0_15:
	add.s32 	%r69, %r69, 1;
	setp.ne.s32 	%p10, %r69, %r39;
	@%p10 bra 	$L__BB0_4;
	add.s32 	%r68, %r68, 1;
	setp.ne.s32 	%p11, %r68, %r34;
	@%p11 bra 	$L__BB0_3;
$L__BB0_17:
	ld.param.u32 	%r67, [_Z6Conv2dPKdS0_Pdiiiiiiii_param_5];
	ld.param.u64 	%rd27, [_Z6Conv2dPKdS0_Pdiiiiiiii_param_2];
	cvta.to.global.u64 	%rd24, %rd27;
	mad.lo.s32 	%r62, %r36, %r2, %r3;
	shl.b32 	%r63, %r62, 5;
	mad.lo.s32 	%r64, %r67, %r1, %r4;
	add.s32 	%r65, %r63, %r5;
	mad.lo.s32 	%r66, %r64, %r36, %r65;
	mul.wide.s32 	%rd25, %r66, 8;
	add.s64 	%rd26, %rd24, %rd25;
	st.global.f64 	[%rd26], %fd73;
	ret;

}


// ===== COMPILED SASS (sm_100) =====

	.target	sm_100

	.elftype	@"ET_EXEC"


//--------------------- .note.nv.tkinfo           --------------------------
	.section	.note.nv.tkinfo,"",@"SHT_NOTE"
	.sectionflags	@"SHF_NOTE_NV_TKINFO"
	.tkinfo
        /*0018*/ 	.word	0x00000002
        /*0030*/ 	.string	""
        /*0030*/ 	.string	"ptxas"
        /*0030*/ 	.string	"Cuda compilation tools, release 13.0, V13.0.88"
        /*0030*/ 	.string	"Build cuda_13.0.r13.0/compiler.36424714_0"
        /*0030*/ 	.string	"-arch sm_100 -m 64 "



//--------------------- .note.nv.cuinfo           --------------------------
	.section	.note.nv.cuinfo,"",@"SHT_NOTE"
	.sectionflags	@"SHF_NOTE_NV_CUINFO"
        /*0018*/ 	.short	0x0002
        /*001a*/ 	.short	0x0064
        /*001c*/ 	.short	0x0082
	.zero		2


//--------------------- .nv.info                  --------------------------
	.section	.nv.info,"",@"SHT_CUDA_INFO"
	.align	4


	//----- nvinfo : EIATTR_REGCOUNT
	.align		4
        /*0000*/ 	.byte	0x04, 0x2f
        /*0002*/ 	.short	(.L_1 - .L_0)
	.align		4
.L_0:
        /*0004*/ 	.word	index@(_Z6Conv2dPKdS0_Pdiiiiiiii)
        /*0008*/ 	.word	0x00000020


	//----- nvinfo : EIATTR_FRAME_SIZE
	.align		4
.L_1:
        /*000c*/ 	.byte	0x04, 0x11
        /*000e*/ 	.short	(.L_3 - .L_2)
	.align		4
.L_2:
        /*0010*/ 	.word	index@(_Z6Conv2dPKdS0_Pdiiiiiiii)
        /*0014*/ 	.word	0x00000000


	//----- nvinfo : EIATTR_MIN_STACK_SIZE
	.align		4
.L_3:
        /*0018*/ 	.byte	0x04, 0x12
        /*001a*/ 	.short	(.L_5 - .L_4)
	.align		4
.L_4:
        /*001c*/ 	.word	index@(_Z6Conv2dPKdS0_Pdiiiiiiii)
        /*0020*/ 	.word	0x00000000
.L_5:


//--------------------- .nv.compat                --------------------------
	.section	.nv.compat,"",@"SHT_CUDA_COMPAT_INFO"
	.align	4
        /*0000*/ 	.byte	0x02, 0x09, 0x00, 0x00, 0x02, 0x02, 0x01, 0x00, 0x02, 0x05, 0x05, 0x00, 0x03, 0x07, 0x01, 0x01
        /*0010*/ 	.byte	0x02, 0x03, 0x00, 0x00, 0x02, 0x06, 0x01, 0x00, 0x04, 0x0b, 0x08, 0x00, 0x01, 0x00, 0x00, 0x00
        /*0020*/ 	.byte	0x00, 0x00, 0x00, 0x00


//--------------------- .nv.info._Z6Conv2dPKdS0_Pdiiiiiiii --------------------------
	.section	.nv.info._Z6Conv2dPKdS0_Pdiiiiiiii,"",@"SHT_CUDA_INFO"
	.sectionflags	@""
	.align	4


	//----- nvinfo : EIATTR_CUDA_API_VERSION
	.align		4
        /*0000*/ 	.byte	0x04, 0x37
        /*0002*/ 	.short	(.L_7 - .L_6)
.L_6:
        /*0004*/ 	.word	0x00000082


	//----- nvinfo : EIATTR_KPARAM_INFO
	.align		4
.L_7:
        /*0008*/ 	.byte	0x04, 0x17
        /*000a*/ 	.short	(.L_9 - .L_8)
.L_8:
        /*000c*/ 	.word	0x00000000
        /*0010*/ 	.short	0x000a
        /*0012*/ 	.short	0x0034
        /*0014*/ 	.byte	0x00, 0xf0, 0x11, 0x00


	//----- nvinfo : EIATTR_KPARAM_INFO
	.align		4
.L_9:
        /*0018*/ 	.byte	0x04, 0x17
        /*001a*/ 	.short	(.L_11 - .L_10)
.L_10:
        /*001c*/ 	.word	0x00000000
        /*0020*/ 	.short	0x0009
        /*0022*/ 	.short	0x0030
        /*0024*/ 	.byte	0x00, 0xf0, 0x11, 0x00


	//----- nvinfo : EIATTR_KPARAM_INFO
	.align		4
.L_11:
        /*0028*/ 	.byte	0x04, 0x17
        /*002a*/ 	.short	(.L_13 - .L_12)
.L_12:
        /*002c*/ 	.word	0x00000000
        /*0030*/ 	.short	0x0008
        /*0032*/ 	.short	0x002c
        /*0034*/ 	.byte	0x00, 0xf0, 0x11, 0x00


	//----- nvinfo : EIATTR_KPARAM_INFO
	.align		4
.L_13:
        /*0038*/ 	.byte	0x04, 0x17
        /*003a*/ 	.short	(.L_15 - .L_14)
.L_14:
        /*003c*/ 	.word	0x00000000
        /*0040*/ 	.short	0x0007
        /*0042*/ 	.short	0x0028
        /*0044*/ 	.byte	0x00, 0xf0, 0x11, 0x00


	//----- nvinfo : EIATTR_KPARAM_INFO
	.align		4
.L_15:
        /*0048*/ 	.byte	0x04, 0x17
        /*004a*/ 	.short	(.L_17 - .L_16)
.L_16:
        /*004c*/ 	.word	0x00000000
        /*0050*/ 	.short	0x0006
        /*0052*/ 	.short	0x0024
        /*0054*/ 	.byte	0x00, 0xf0, 0x11, 0x00


	//----- nvinfo : EIATTR_KPARAM_INFO
	.align		4
.L_17:
        /*0058*/ 	.byte	0x04, 0x17
        /*005a*/ 	.short	(.L_19 - .L_18)
.L_18:
        /*005c*/ 	.word	0x00000000
        /*0060*/ 	.short	0x0005
        /*0062*/ 	.short	0x0020
        /*0064*/ 	.byte	0x00, 0xf0, 0x11, 0x00


	//----- nvinfo : EIATTR_KPARAM_INFO
	.align		4
.L_19:
        /*0068*/ 	.byte	0x04, 0x17
        /*006a*/ 	.short	(.L_21 - .L_20)
.L_20:
        /*006c*/ 	.word	0x00000000
        /*0070*/ 	.short	0x0004
        /*0072*/ 	.short	0x001c
        /*0074*/ 	.byte	0x00, 0xf0, 0x11, 0x00


	//----- nvinfo : EIATTR_KPARAM_INFO
	.align		4
.L_21:
        /*0078*/ 	.byte	0x04, 0x17
        /*007a*/ 	.short	(.L_23 - .L_22)
.L_22:
        /*007c*/ 	.word	0x00000000
        /*0080*/ 	.short	0x0003
        /*0082*/ 	.short	0x0018
        /*0084*/ 	.byte	0x00, 0xf0, 0x11, 0x00


	//----- nvinfo : EIATTR_KPARAM_INFO
	.align		4
.L_23:
        /*0088*/ 	.byte	0x04, 0x17
        /*008a*/ 	.short	(.L_25 - .L_24)
.L_24:
        /*008c*/ 	.word	0x00000000
        /*0090*/ 	.short	0x0002
        /*0092*/ 	.short	0x0010
        /*0094*/ 	.byte	0x00, 0xf5, 0x21, 0x00


	//----- nvinfo : EIATTR_KPARAM_INFO
	.align		4
.L_25:
        /*0098*/ 	.byte	0x04, 0x17
        /*009a*/ 	.short	(.L_27 - .L_26)
.L_26:
        /*009c*/ 	.word	0x00000000
        /*00a0*/ 	.short	0x0001
        /*00a2*/ 	.short	0x0008
        /*00a4*/ 	.byte	0x00, 0xf5, 0x21, 0x00


	//----- nvinfo : EIATTR_KPARAM_INFO
	.align		4
.L_27:
        /*00a8*/ 	.byte	0x04, 0x17
        /*00aa*/ 	.short	(.L_29 - .L_28)
.L_28:
        /*00ac*/ 	.word	0x00000000
        /*00b0*/ 	.short	0x0000
        /*00b2*/ 	.short	0x0000
        /*00b4*/ 	.byte	0x00, 0xf5, 0x21, 0x00


	//----- nvinfo : EIATTR_SPARSE_MMA_MASK
	.align		4
.L_29:
        /*00b8*/ 	.byte	0x03, 0x50
        /*00ba*/ 	.short	0x0000


	//----- nvinfo : EIATTR_MAXREG_COUNT
	.align		4
        /*00bc*/ 	.byte	0x03, 0x1b
        /*00be*/ 	.short	0x00ff


	//----- nvinfo : EIATTR_MERCURY_ISA_VERSION
	.align		4
        /*00c0*/ 	.byte	0x03, 0x5f
        /*00c2*/ 	.short	0x0101


	//----- nvinfo : EIATTR_VRC_CTA_INIT_COUNT
	.align		4
        /*00c4*/ 	.byte	0x02, 0x4a
	.zero		1
	.zero		1


	//----- nvinfo : EIATTR_EXIT_INSTR_OFFSETS
	.align		4
        /*00c8*/ 	.byte	0x04, 0x1c
        /*00ca*/ 	.short	(.L_31 - .L_30)


	//   ....[0]....
.L_30:
        /*00cc*/ 	.word	0x000009b0


	//----- nvinfo : EIATTR_CBANK_PARAM_SIZE
	.align		4
.L_31:
        /*00d0*/ 	.byte	0x03, 0x19
        /*00d2*/ 	.short	0x0038


	//----- nvinfo : EIATTR_PARAM_CBANK
	.align		4
        /*00d4*/ 	.byte	0x04, 0x0a
        /*00d6*/ 	.short	(.L_33 - .L_32)
	.align		4
.L_32:
        /*00d8*/ 	.word	index@(.nv.constant0._Z6Conv2dPKdS0_Pdiiiiiiii)
        /*00dc*/ 	.short	0x0380
        /*00de*/ 	.short	0x0038


	//----- nvinfo : EIATTR_SW_WAR
	.align		4
.L_33:
        /*00e0*/ 	.byte	0x04, 0x36
        /*00e2*/ 	.short	(.L_35 - .L_34)
.L_34:
        /*00e4*/ 	.word	0x00000008
.L_35:


//--------------------- .nv.callgraph             --------------------------
	.section	.nv.callgraph,"",@"SHT_CUDA_CALLGRAPH"
	.align	4
	.sectionentsize	8
	.align		4
        /*0000*/ 	.word	0x00000000
	.align		4
        /*0004*/ 	.word	0xffffffff
	.align		4
        /*0008*/ 	.word	0x00000000
	.align		4
        /*000c*/ 	.word	0xfffffffe
	.align		4
        /*0010*/ 	.word	0x00000000
	.align		4
        /*0014*/ 	.word	0xfffffffd
	.align		4
        /*0018*/ 	.word	0x00000000
	.align		4
        /*001c*/ 	.word	0xfffffffc


//--------------------- .text._Z6Conv2dPKdS0_Pdiiiiiiii --------------------------
	.section	.text._Z6Conv2dPKdS0_Pdiiiiiiii,"ax",@progbits
	.align	128
        .global         _Z6Conv2dPKdS0_Pdiiiiiiii
        .type           _Z6Conv2dPKdS0_Pdiiiiiiii,@function
        .size           _Z6Conv2dPKdS0_Pdiiiiiiii,(.L_x_8 - _Z6Conv2dPKdS0_Pdiiiiiiii)
        .other          _Z6Conv2dPKdS0_Pdiiiiiiii,@"STO_CUDA_ENTRY STV_DEFAULT"
_Z6Conv2dPKdS0_Pdiiiiiiii:
.text._Z6Conv2dPKdS0_Pdiiiiiiii:
[----:B------:R-:W-:Y:S08]  /*0000*/  LDC R1, c[0x0][0x37c] ;  /* 0x0000df00ff017b82 */ /* 0x000ff00000000800 */
[----:B------:R-:W0:Y:S01]  /*0010*/  LDC.64 R6, c[0x0][0x3b0] ;  /* 0x0000ec00ff067b82 */ /* 0x000e220000000a00 */
[----:B------:R-:W1:Y:S01]  /*0020*/  S2R R0, SR_CTAID.Y ;  /* 0x0000000000007919 */ /* 0x000e620000002600 */
[----:B------:R-:W2:Y:S01]  /*0030*/  LDCU.64 UR12, c[0x0][0x358] ;  /* 0x00006b00ff0c77ac */ /* 0x000ea20008000a00 */
[----:B------:R-:W-:Y:S01]  /*0040*/  CS2R R20, SRZ ;  /* 0x0000000000147805 */ /* 0x000fe2000001ff00 */
[----:B------:R-:W3:Y:S04]  /*0050*/  S2R R3, SR_TID.X ;  /* 0x0000000000037919 */ /* 0x000ee80000002100 */
[----:B------:R-:W4:Y:S01]  /*0060*/  LDC R4, c[0x0][0x398] ;  /* 0x0000e600ff047b82 */ /* 0x000f220000000800 */
[----:B------:R-:W0:Y:S07]  /*0070*/  S2R R5, SR_TID.Y ;  /* 0x0000000000057919 */ /* 0x000e2e0000002200 */
[----:B------:R-:W0:Y:S02]  /*0080*/  S2UR UR14, SR_CTAID.Z ;  /* 0x00000000000e79c3 */ /* 0x000e240000002700 */
[----:B0-----:R-:W-:-:S06]  /*0090*/  VIMNMX R2, PT, PT, R6, R7, PT ;  /* 0x0000000706027248 */ /* 0x001fcc0003fe0100 */
[----:B------:R-:W0:Y:S01]  /*00a0*/  S2UR UR15, SR_CTAID.X ;  /* 0x00000000000f79c3 */ /* 0x000e220000002500 */
[----:B------:R-:W-:-:S04]  /*00b0*/  ISETP.GE.AND P0, PT, R2, 0x1, PT ;  /* 0x000000010200780c */ /* 0x000fc80003f06270 */
[----:B----4-:R-:W-:-:S13]  /*00c0*/  ISETP.LT.OR P0, PT, R4, 0x1, !P0 ;  /* 0x000000010400780c */ /* 0x010fda0004701670 */
[----:B-123--:R-:W-:Y:S05]  /*00d0*/  @P0 BRA `(.L_x_0) ;  /* 0x0000000800100947 */ /* 0x00efea0003800000 */
[----:B------:R-:W0:Y:S01]  /*00e0*/  LDC R9, c[0x0][0x3ac] ;  /* 0x0000eb00ff097b82 */ /* 0x000e220000000800 */
[----:B------:R-:W1:Y:S01]  /*00f0*/  LDCU.128 UR8, c[0x0][0x380] ;  /* 0x00007000ff0877ac */ /* 0x000e620008000c00 */
[----:B------:R-:W-:Y:S01]  /*0100*/  LOP3.LUT R6, R7, 0x7ffffff8, RZ, 0xc0, !PT ;  /* 0x7ffffff807067812 */ /* 0x000fe200078ec0ff */
[----:B------:R-:W-:Y:S01]  /*0110*/  IMAD.MOV.U32 R8, RZ, RZ, RZ ;  /* 0x000000ffff087224 */ /* 0x000fe200078e00ff */
[----:B------:R-:W-:Y:S01]  /*0120*/  CS2R R20, SRZ ;  /* 0x0000000000147805 */ /* 0x000fe2000001ff00 */
[----:B-1----:R-:W-:Y:S02]  /*0130*/  UIADD3 UR6, UP0, UPT, UR8, 0x20, URZ ;  /* 0x0000002008067890 */ /* 0x002fe4000ff1e0ff */
[----:B------:R-:W-:Y:S02]  /*0140*/  UIADD3 UR4, UP1, UPT, UR10, -0x18, URZ ;  /* 0xffffffe80a047890 */ /* 0x000fe4000ff3e0ff */
[----:B------:R-:W-:Y:S01]  /*0150*/  UIADD3.X UR7, UPT, UPT, URZ, UR9, URZ, UP0, !UPT ;  /* 0x00000009ff077290 */ /* 0x000fe200087fe4ff */
[----:B0-----:R-:W-:Y:S01]  /*0160*/  IMAD R4, R9, UR15, R0 ;  /* 0x0000000f09047c24 */ /* 0x001fe2000f8e0200 */
[----:B------:R-:W-:Y:S01]  /*0170*/  IADD3 R9, PT, PT, -R6, RZ, RZ ;  /* 0x000000ff06097210 */ /* 0x000fe20007ffe1ff */
[----:B------:R-:W-:-:S02]  /*0180*/  UIADD3.X UR5, UPT, UPT, UR11, -0x1, URZ, UP1, !UPT ;  /* 0xffffffff0b057890 */ /* 0x000fc40008ffe4ff */
[----:B------:R-:W-:Y:S01]  /*0190*/  IMAD R4, R4, 0x20, R5 ;  /* 0x0000002004047824 */ /* 0x000fe200078e0205 */
[C---:B------:R-:W-:Y:S02]  /*01a0*/  LOP3.LUT R5, R7.reuse, 0x7, RZ, 0xc0, !PT ;  /* 0x0000000707057812 */ /* 0x040fe400078ec0ff */
[----:B------:R-:W-:-:S07]  /*01b0*/  LOP3.LUT R7, R7, 0x3, RZ, 0xc0, !PT ;  /* 0x0000000307077812 */ /* 0x000fce00078ec0ff */
.L_x_6:
[----:B------:R-:W0:Y:S01]  /*01c0*/  LDC R11, c[0x0][0x398] ;  /* 0x0000e600ff0b7b82 */ /* 0x000e220000000800 */
[----:B------:R-:W1:Y:S01]  /*01d0*/  LDCU UR8, c[0x0][0x3a8] ;  /* 0x00007500ff0877ac */ /* 0x000e620008000800 */
[----:B------:R-:W-:-:S06]  /*01e0*/  HFMA2 R23, -RZ, RZ, 0, 0 ;  /* 0x00000000ff177431 */ /* 0x000fcc00000001ff */
[----:B------:R-:W2:Y:S01]  /*01f0*/  LDC R13, c[0x0][0x3b0] ;  /* 0x0000ec00ff0d7b82 */ /* 0x000ea20000000800 */
[C---:B-1----:R-:W-:Y:S02]  /*0200*/  IMAD R22, R8.reuse, UR8, R3 ;  /* 0x0000000808167c24 */ /* 0x042fe4000f8e0203 */
[----:B0-----:R-:W-:Y:S02]  /*0210*/  IMAD R24, R11, UR14, R8 ;  /* 0x0000000e0b187c24 */ /* 0x001fe4000f8e0208 */
[----:B------:R-:W-:-:S05]  /*0220*/  VIADD R8, R8, 0x1 ;  /* 0x0000000108087836 */ /* 0x000fca0000000000 */
[----:B------:R-:W-:Y:S01]  /*0230*/  ISETP.NE.AND P0, PT, R8, R11, PT ;  /* 0x0000000b0800720c */ /* 0x000fe20003f05270 */
[----:B--2---:R-:W-:-:S12]  /*0240*/  IMAD R24, R24, R13, R13 ;  /* 0x0000000d18187224 */ /* 0x004fd800078e020d */
.L_x_5:
[----:B------:R-:W0:Y:S01]  /*0250*/  LDC R10, c[0x0][0x3b4] ;  /* 0x0000ed00ff0a7b82 */ /* 0x000e220000000800 */
[----:B------:R-:W1:Y:S01]  /*0260*/  LDCU UR8, c[0x0][0x3ac] ;  /* 0x00007580ff0877ac */ /* 0x000e620008000800 */
[----:B------:R-:W-:Y:S01]  /*0270*/  LOP3.LUT R11, RZ, R23, RZ, 0x33, !PT ;  /* 0x00000017ff0b7212 */ /* 0x000fe200078e33ff */
[----:B------:R-:W-:Y:S02]  /*0280*/  IMAD.IADD R25, R22, 0x1, R23 ;  /* 0x0000000116197824 */ /* 0x000fe400078e0217 */
[----:B------:R-:W-:Y:S01]  /*0290*/  IMAD.MOV.U32 R2, RZ, RZ, RZ ;  /* 0x000000ffff027224 */ /* 0x000fe200078e00ff */
[----:B------:R-:W-:Y:S01]  /*02a0*/  IADD3 R11, PT, PT, R24, R11, RZ ;  /* 0x0000000b180b7210 */ /* 0x000fe20007ffe0ff */
[----:B-1----:R-:W-:Y:S01]  /*02b0*/  IMAD R25, R25, UR8, R4 ;  /* 0x0000000819197c24 */ /* 0x002fe2000f8e0204 */
[----:B0-----:R-:W-:-:S03]  /*02c0*/  ISETP.GE.U32.AND P1, PT, R10, 0x8, PT ;  /* 0x000000080a00780c */ /* 0x001fc60003f26070 */
[----:B------:R-:W-:-:S10]  /*02d0*/  IMAD R26, R11, R10, R10 ;  /* 0x0000000a0b1a7224 */ /* 0x000fd400078e020a */
[----:B------:R-:W-:Y:S05]  /*02e0*/  @!P1 BRA `(.L_x_1) ;  /* 0x0000000000a09947 */ /* 0x000fea0003800000 */
[----:B------:R-:W-:Y:S01]  /*02f0*/  IADD3 R27, PT, PT, R24, -R23, RZ ;  /* 0x80000017181b7210 */ /* 0x000fe20007ffe0ff */
[----:B------:R-:W-:Y:S01]  /*0300*/  IMAD.MOV.U32 R2, RZ, RZ, R25 ;  /* 0x000000ffff027224 */ /* 0x000fe200078e0019 */
[----:B------:R-:W-:-:S03]  /*0310*/  MOV R28, R9 ;  /* 0x00000009001c7202 */ /* 0x000fc60000000f00 */
[----:B------:R-:W-:-:S07]  /*0320*/  IMAD R27, R27, R10, -0x1 ;  /* 0xffffffff1b1b7424 */ /* 0x000fce00078e020a */
.L_x_2:
[----:B------:R-:W-:Y:S01]  /*0330*/  MOV R11, UR7 ;  /* 0x00000007000b7c02 */ /* 0x000fe20008000f00 */
[----:B------:R-:W-:Y:S01]  /*0340*/  IMAD.U32 R10, RZ, RZ, UR6 ;  /* 0x00000006ff0a7e24 */ /* 0x000fe2000f8e00ff */
[----:B------:R-:W-:Y:S01]  /*0350*/  MOV R19, UR5 ;  /* 0x0000000500137c02 */ /* 0x000fe20008000f00 */
[----:B------:R-:W-:Y:S02]  /*0360*/  IMAD.U32 R18, RZ, RZ, UR4 ;  /* 0x00000004ff127e24 */ /* 0x000fe4000f8e00ff */
[----:B------:R-:W-:-:S04]  /*0370*/  IMAD.WIDE R10, R2, 0x8, R10 ;  /* 0x00000008020a7825 */ /* 0x000fc800078e020a */
[----:B------:R-:W-:Y:S01]  /*0380*/  IMAD.WIDE R18, R27, 0x8, R18 ;  /* 0x000000081b127825 */ /* 0x000fe200078e0212 */
[----:B------:R-:W2:Y:S04]  /*0390*/  LDG.E.64 R12, desc[UR12][R10.64+-0x20] ;  /* 0xffffe00c0a0c7981 */ /* 0x000ea8000c1e1b00 */
[----:B------:R-:W2:Y:S04]  /*03a0*/  LDG.E.64 R14, desc[UR12][R18.64+0x18] ;  /* 0x0000180c120e7981 */ /* 0x000ea8000c1e1b00 */
[----:B------:R-:W3:Y:S01]  /*03b0*/  LDG.E.64 R16, desc[UR12][R18.64+0x10] ;  /* 0x0000100c12107981 */ /* 0x000ee2000c1e1b00 */
[----:B--2---:R-:W-:-:S03]  /*03c0*/  DFMA R14, R12, R14, R20 ;  /* 0x0000000e0c0e722b */ /* 0x004fc60000000014 */
[----:B------:R-:W3:Y:S04]  /*03d0*/  LDG.E.64 R12, desc[UR12][R10.64+-0x18] ;  /* 0xffffe80c0a0c7981 */ /* 0x000ee8000c1e1b00 */
[----:B------:R-:W2:Y:S01]  /*03e0*/  LDG.E.64 R20, desc[UR12][R18.64+-0x20] ;  /* 0xffffe00c12147981 */ /* 0x000ea2000c1e1b00 */
[----:B---3--:R-:W-:-:S03]  /*03f0*/  DFMA R16, R12, R16, R14 ;  /* 0x000000100c10722b */ /* 0x008fc6000000000e */
[----:B------:R-:W3:Y:S04]  /*0400*/  LDG.E.64 R12, desc[UR12][R10.64+-0x10] ;  /* 0xfffff00c0a0c7981 */ /* 0x000ee8000c1e1b00 */
[----:B------:R-:W3:Y:S02]  /*0410*/  LDG.E.64 R14, desc[UR12][R18.64+0x8] ;  /* 0x0000080c120e7981 */ /* 0x000ee4000c1e1b00 */
[----:B---3--:R-:W-:Y:S02]  /*0420*/  DFMA R14, R12, R14, R16 ;  /* 0x0000000e0c0e722b */ /* 0x008fe40000000010 */
[----:B------:R-:W3:Y:S04]  /*0430*/  LDG.E.64 R12, desc[UR12][R10.64+-0x8] ;  /* 0xfffff80c0a0c7981 */ /* 0x000ee8000c1e1b00 */
[----:B------:R-:W3:Y:S02]  /*0440*/  LDG.E.64 R16, desc[UR12][R18.64] ;  /* 0x0000000c12107981 */ /* 0x000ee4000c1e1b00 */
[----:B---3--:R-:W-:-:S02]  /*0450*/  DFMA R16, R12, R16, R14 ;  /* 0x000000100c10722b */ /* 0x008fc4000000000e */
[----:B------:R-:W3:Y:S04]  /*0460*/  LDG.E.64 R12, desc[UR12][R10.64] ;  /* 0x0000000c0a0c7981 */ /* 0x000ee8000c1e1b00 */
[----:B------:R-:W3:Y:S02]  /*0470*/  LDG.E.64 R14, desc[UR12][R18.64+-0x8] ;  /* 0xfffff80c120e7981 */ /* 0x000ee4000c1e1b00 */
[----:B---3--:R-:W-:Y:S02]  /*0480*/  DFMA R14, R12, R14, R16 ;  /* 0x0000000e0c0e722b */ /* 0x008fe40000000010 */
[----:B------:R-:W3:Y:S04]  /*0490*/  LDG.E.64 R12, desc[UR12][R10.64+0x8] ;  /* 0x0000080c0a0c7981 */ /* 0x000ee8000c1e1b00 */
[----:B------:R-:W3:Y:S01]  /*04a0*/  LDG.E.64 R16, desc[UR12][R18.64+-0x10] ;  /* 0xfffff00c12107981 */ /* 0x000ee2000c1e1b00 */
[----:B------:R-:W-:Y:S01]  /*04b0*/  VIADD R28, R28, 0x8 ;  /* 0x000000081c1c7836 */ /* 0x000fe20000000000 */
[----:B---3--:R-:W-:-:S02]  /*04c0*/  DFMA R16, R12, R16, R14 ;  /* 0x000000100c10722b */ /* 0x008fc4000000000e */
[----:B------:R-:W3:Y:S04]  /*04d0*/  LDG.E.64 R12, desc[UR12][R10.64+0x10] ;  /* 0x0000100c0a0c7981 */ /* 0x000ee8000c1e1b00 */
[----:B------:R-:W3:Y:S04]  /*04e0*/  LDG.E.64 R14, desc[UR12][R18.64+-0x18] ;  /* 0xffffe80c120e7981 */ /* 0x000ee8000c1e1b00 */
[----:B------:R-:W2:Y:S01]  /*04f0*/  LDG.E.64 R10, desc[UR12][R10.64+0x18] ;  /* 0x0000180c0a0a7981 */ /* 0x000ea2000c1e1b00 */
[----:B------:R-:W-:Y:S01]  /*0500*/  ISETP.NE.AND P1, PT, R28, RZ, PT ;  /* 0x000000ff1c00720c */ /* 0x000fe20003f25270 */
[----:B------:R-:W-:Y:S01]  /*0510*/  VIADD R27, R27, 0xfffffff8 ;  /* 0xfffffff81b1b7836 */ /* 0x000fe20000000000 */
[----:B------:R-:W-:Y:S01]  /*0520*/  IADD3 R2, PT, PT, R2, 0x8, RZ ;  /* 0x0000000802027810 */ /* 0x000fe20007ffe0ff */
[----:B---3--:R-:W-:-:S08]  /*0530*/  DFMA R12, R12, R14, R16 ;  /* 0x0000000e0c0c722b */ /* 0x008fd00000000010 */
[----:B--2---:R-:W-:Y:S02]  /*0540*/  DFMA R20, R10, R20, R12 ;  /* 0x000000140a14722b */ /* 0x004fe4000000000c */
[----:B------:R-:W-:Y:S09]  /*0550*/  @P1 BRA `(.L_x_2) ;  /* 0xfffffffc00741947 */ /* 0x000ff2000383ffff */
[----:B------:R-:W-:-:S07]  /*0560*/  MOV R2, R6 ;  /* 0x0000000600027202 */ /* 0x000fce0000000f00 */
.L_x_1:
[----:B------:R-:W-:-:S13]  /*0570*/  ISETP.NE.AND P1, PT, R5, RZ, PT ;  /* 0x000000ff0500720c */ /* 0x000fda0003f25270 */
[----:B------:R-:W-:Y:S05]  /*0580*/  @!P1 BRA `(.L_x_3) ;  /* 0x0000000000d09947 */ /* 0x000fea0003800000 */
[----:B------:R-:W-:Y:S01]  /*0590*/  VIADD R10, R5, 0xffffffff ;  /* 0xffffffff050a7836 */ /* 0x000fe20000000000 */
[----:B------:R-:W-:-:S04]  /*05a0*/  ISETP.NE.AND P2, PT, R7, RZ, PT ;  /* 0x000000ff0700720c */ /* 0x000fc80003f45270 */
[----:B------:R-:W-:-:S13]  /*05b0*/  ISETP.GE.U32.AND P1, PT, R10, 0x3, PT ;  /* 0x000000030a00780c */ /* 0x000fda0003f26070 */
[----:B------:R-:W-:Y:S05]  /*05c0*/  @!P1 BRA `(.L_x_4) ;  /* 0x0000000000509947 */ /* 0x000fea0003800000 */
[----:B------:R-:W0:Y:S01]  /*05d0*/  LDC.64 R28, c[0x0][0x380] ;  /* 0x0000e000ff1c7b82 */ /* 0x000e220000000a00 */
[-C--:B------:R-:W-:Y:S02]  /*05e0*/  LOP3.LUT R13, RZ, R2.reuse, RZ, 0x33, !PT ;  /* 0x00000002ff0d7212 */ /* 0x080fe400078e33ff */
[----:B------:R-:W-:-:S03]  /*05f0*/  IADD3 R11, PT, PT, R25, R2, RZ ;  /* 0x00000002190b7210 */ /* 0x000fc60007ffe0ff */
[----:B------:R-:W-:Y:S02]  /*0600*/  IMAD.IADD R13, R26, 0x1, R13 ;  /* 0x000000011a0d7824 */ /* 0x000fe400078e020d */
[----:B------:R-:W1:Y:S01]  /*0610*/  LDC.64 R16, c[0x0][0x388] ;  /* 0x0000e200ff107b82 */ /* 0x000e620000000a00 */
[----:B0-----:R-:W-:-:S05]  /*0620*/  IMAD.WIDE R28, R11, 0x8, R28 ;  /* 0x000000080b1c7825 */ /* 0x001fca00078e021c */
[----:B------:R-:W2:Y:S01]  /*0630*/  LDG.E.64 R18, desc[UR12][R28.64] ;  /* 0x0000000c1c127981 */ /* 0x000ea2000c1e1b00 */
[----:B-1----:R-:W-:-:S03]  /*0640*/  IMAD.WIDE R16, R13, 0x8, R16 ;  /* 0x000000080d107825 */ /* 0x002fc600078e0210 */
[----:B------:R-:W3:Y:S04]  /*0650*/  LDG.E.64 R12, desc[UR12][R28.64+0x8] ;  /* 0x0000080c1c0c7981 */ /* 0x000ee8000c1e1b00 */
[----:B------:R-:W2:Y:S04]  /*0660*/  LDG.E.64 R14, desc[UR12][R16.64] ;  /* 0x0000000c100e7981 */ /* 0x000ea8000c1e1b00 */
[----:B------:R-:W3:Y:S01]  /*0670*/  LDG.E.64 R10, desc[UR12][R16.64+-0x8] ;  /* 0xfffff80c100a7981 */ /* 0x000ee2000c1e1b00 */
[----:B--2---:R-:W-:-:S03]  /*0680*/  DFMA R14, R18, R14, R20 ;  /* 0x0000000e120e722b */ /* 0x004fc60000000014 */
[----:B------:R-:W2:Y:S04]  /*0690*/  LDG.E.64 R20, desc[UR12][R28.64+0x18] ;  /* 0x0000180c1c147981 */ /* 0x000ea8000c1e1b00 */
[----:B------:R-:W2:Y:S01]  /*06a0*/  LDG.E.64 R18, desc[UR12][R16.64+-0x18] ;  /* 0xffffe80c10127981 */ /* 0x000ea2000c1e1b00 */
[----:B---3--:R-:W-:-:S03]  /*06b0*/  DFMA R14, R12, R10, R14 ;  /* 0x0000000a0c0e722b */ /* 0x008fc6000000000e */
[----:B------:R-:W3:Y:S04]  /*06c0*/  LDG.E.64 R12, desc[UR12][R28.64+0x10] ;  /* 0x0000100c1c0c7981 */ /* 0x000ee8000c1e1b00 */
[----:B------:R-:W3:Y:S01]  /*06d0*/  LDG.E.64 R10, desc[UR12][R16.64+-0x10] ;  /* 0xfffff00c100a7981 */ /* 0x000ee2000c1e1b00 */
[----:B------:R-:W-:Y:S01]  /*06e0*/  IADD3 R2, PT, PT, R2, 0x4, RZ ;  /* 0x0000000402027810 */ /* 0x000fe20007ffe0ff */
[----:B---3--:R-:W-:-:S08]  /*06f0*/  DFMA R10, R12, R10, R14 ;  /* 0x0000000a0c0a722b */ /* 0x008fd0000000000e */
[----:B--2---:R-:W-:-:S11]  /*0700*/  DFMA R20, R20, R18, R10 ;  /* 0x000000121414722b */ /* 0x004fd6000000000a */
.L_x_4:
[----:B------:R-:W-:Y:S05]  /*0710*/  @!P2 BRA `(.L_x_3) ;  /* 0x00000000006ca947 */ /* 0x000fea0003800000 */
[----:B------:R-:W0:Y:S01]  /*0720*/  LDC R10, c[0x0][0x3b4] ;  /* 0x0000ed00ff0a7b82 */ /* 0x000e220000000800 */
[----:B------:R-:W-:-:S07]  /*0730*/  ISETP.NE.AND P1, PT, R7, 0x1, PT ;  /* 0x000000010700780c */ /* 0x000fce0003f25270 */
[----:B------:R-:W1:Y:S06]  /*0740*/  LDC.64 R14, c[0x0][0x380] ;  /* 0x0000e000ff0e7b82 */ /* 0x000e6c0000000a00 */
[----:B------:R-:W-:Y:S01]  /*0750*/  @P1 IMAD.IADD R11, R25, 0x1, R2 ;  /* 0x00000001190b1824 */ /* 0x000fe200078e0202 */
[----:B------:R-:W-:Y:S01]  /*0760*/  @P1 LOP3.LUT R19, RZ, R2, RZ, 0x33, !PT ;  /* 0x00000002ff131212 */ /* 0x000fe200078e33ff */
[----:B------:R-:W2:Y:S01]  /*0770*/  LDC.64 R16, c[0x0][0x388] ;  /* 0x0000e200ff107b82 */ /* 0x000ea20000000a00 */
[----:B------:R-:W-:-:S03]  /*0780*/  @P1 IADD3 R2, PT, PT, R2, 0x2, RZ ;  /* 0x0000000202021810 */ /* 0x000fc60007ffe0ff */
[----:B------:R-:W-:-:S04]  /*0790*/  @P1 IMAD.IADD R19, R26, 0x1, R19 ;  /* 0x000000011a131824 */ /* 0x000fc800078e0213 */
[----:B------:R-:W3:Y:S01]  /*07a0*/  LDC.64 R12, c[0x0][0x380] ;  /* 0x0000e000ff0c7b82 */ /* 0x000ee20000000a00 */
[----:B0-----:R-:W-:Y:S01]  /*07b0*/  LOP3.LUT P2, RZ, R10, 0x1, RZ, 0xc0, !PT ;  /* 0x000000010aff7812 */ /* 0x001fe2000784c0ff */
[----:B-1----:R-:W-:-:S06]  /*07c0*/  @P1 IMAD.WIDE R14, R11, 0x8, R14 ;  /* 0x000000080b0e1825 */ /* 0x002fcc00078e020e */
[----:B------:R-:W0:Y:S01]  /*07d0*/  LDC.64 R10, c[0x0][0x388] ;  /* 0x0000e200ff0a7b82 */ /* 0x000e220000000a00 */
[----:B------:R-:W4:Y:S05]  /*07e0*/  @P1 LDG.E.64 R28, desc[UR12][R14.64+0x8] ;  /* 0x0000080c0e1c1981 */ /* 0x000f2a000c1e1b00 */
[-C--:B------:R-:W-:Y:S02]  /*07f0*/  @P2 IADD3 R27, PT, PT, R25, R2.reuse, RZ ;  /* 0x00000002191b2210 */ /* 0x080fe40007ffe0ff */
[----:B------:R-:W-:Y:S01]  /*0800*/  @P2 LOP3.LUT R25, RZ, R2, RZ, 0x33, !PT ;  /* 0x00000002ff192212 */ /* 0x000fe200078e33ff */
[----:B--2---:R-:W-:Y:S02]  /*0810*/  @P1 IMAD.WIDE R16, R19, 0x8, R16 ;  /* 0x0000000813101825 */ /* 0x004fe400078e0210 */
[----:B------:R-:W2:Y:S02]  /*0820*/  @P1 LDG.E.64 R18, desc[UR12][R14.64] ;  /* 0x0000000c0e121981 */ /* 0x000ea4000c1e1b00 */
[----:B------:R-:W-:-:S02]  /*0830*/  @P2 IMAD.IADD R25, R26, 0x1, R25 ;  /* 0x000000011a192824 */ /* 0x000fc400078e0219 */
[----:B---3--:R-:W-:Y:S02]  /*0840*/  @P2 IMAD.WIDE R26, R27, 0x8, R12 ;  /* 0x000000081b1a2825 */ /* 0x008fe400078e020c */
[----:B------:R-:W2:Y:S04]  /*0850*/  @P1 LDG.E.64 R12, desc[UR12][R16.64] ;  /* 0x0000000c100c1981 */ /* 0x000ea8000c1e1b00 */
[----:B------:R-:W3:Y:S01]  /*0860*/  @P2 LDG.E.64 R26, desc[UR12][R26.64] ;  /* 0x0000000c1a1a2981 */ /* 0x000ee2000c1e1b00 */
[----:B0-----:R-:W-:-:S03]  /*0870*/  @P2 IMAD.WIDE R10, R25, 0x8, R10 ;  /* 0x00000008190a2825 */ /* 0x001fc600078e020a */
[----:B------:R-:W4:Y:S04]  /*0880*/  @P1 LDG.E.64 R16, desc[UR12][R16.64+-0x8] ;  /* 0xfffff80c10101981 */ /* 0x000f28000c1e1b00 */
[----:B------:R-:W3:Y:S01]  /*0890*/  @P2 LDG.E.64 R10, desc[UR12][R10.64] ;  /* 0x0000000c0a0a2981 */ /* 0x000ee2000c1e1b00 */
[----:B--2---:R-:W-:-:S08]  /*08a0*/  @P1 DFMA R12, R18, R12, R20 ;  /* 0x0000000c120c122b */ /* 0x004fd00000000014 */
[----:B----4-:R-:W-:-:S08]  /*08b0*/  @P1 DFMA R20, R28, R16, R12 ;  /* 0x000000101c14122b */ /* 0x010fd0000000000c */
[----:B---3--:R-:W-:-:S11]  /*08c0*/  @P2 DFMA R20, R26, R10, R20 ;  /* 0x0000000a1a14222b */ /* 0x008fd60000000014 */
.L_x_3:
[----:B------:R-:W0:Y:S01]  /*08d0*/  LDCU UR8, c[0x0][0x3b0] ;  /* 0x00007600ff0877ac */ /* 0x000e220008000800 */
[----:B------:R-:W-:-:S04]  /*08e0*/  IADD3 R23, PT, PT, R23, 0x1, RZ ;  /* 0x0000000117177810 */ /* 0x000fc80007ffe0ff */
[----:B0-----:R-:W-:-:S13]  /*08f0*/  ISETP.NE.AND P1, PT, R23, UR8, PT ;  /* 0x0000000817007c0c */ /* 0x001fda000bf25270 */
[----:B------:R-:W-:Y:S05]  /*0900*/  @P1 BRA `(.L_x_5) ;  /* 0xfffffff800501947 */ /* 0x000fea000383ffff */
[----:B------:R-:W-:Y:S05]  /*0910*/  @P0 BRA `(.L_x_6) ;  /* 0xfffffff800280947 */ /* 0x000fea000383ffff */
.L_x_0:
[----:B------:R-:W1:Y:S01]  /*0920*/  S2R R9, SR_TID.Y ;  /* 0x0000000000097919 */ /* 0x000e620000002200 */
[----:B------:R-:W0:Y:S08]  /*0930*/  LDC.64 R6, c[0x0][0x3a0] ;  /* 0x0000e800ff067b82 */ /* 0x000e300000000a00 */
[----:B------:R-:W2:Y:S01]  /*0940*/  LDC.64 R4, c[0x0][0x390] ;  /* 0x0000e400ff047b82 */ /* 0x000ea20000000a00 */
[----:B0-----:R-:W-:-:S04]  /*0950*/  IMAD R0, R7, UR15, R0 ;  /* 0x0000000f07007c24 */ /* 0x001fc8000f8e0200 */
[----:B-1----:R-:W-:Y:S02]  /*0960*/  IMAD R2, R0, 0x20, R9 ;  /* 0x0000002000027824 */ /* 0x002fe400078e0209 */
[----:B------:R-:W-:-:S04]  /*0970*/  IMAD R0, R6, UR14, R3 ;  /* 0x0000000e06007c24 */ /* 0x000fc8000f8e0203 */
[----:B------:R-:W-:-:S04]  /*0980*/  IMAD R3, R0, R7, R2 ;  /* 0x0000000700037224 */ /* 0x000fc800078e0202 */
[----:B--2---:R-:W-:-:S05]  /*0990*/  IMAD.WIDE R2, R3, 0x8, R4 ;  /* 0x0000000803027825 */ /* 0x004fca00078e0204 */
[----:B------:R-:W-:Y:S01]  /*09a0*/  STG.E.64 desc[UR12][R2.64], R20 ;  /* 0x0000001402007986 */ /* 0x000fe2000c101b0c */
[----:B------:R-:W-:Y:S05]  /*09b0*/  EXIT ;  /* 0x000000000000794d */ /* 0x000fea0003800000 */
.L_x_7:
[----:B------:R-:W-:-:S00]  /*09c0*/  BRA `(.L_x_7) ;  /* 0xfffffffc00fc7947 */ /* 0x000fc0000383ffff */
[----:B------:R-:W-:-:S00]  /*09d0*/  NOP ;  /* 0x0000000000007918 */ /* 0x000fc00000000000 */
        /* <DEDUP_REMOVED lines=10> */
.L_x_8:


//--------------------- .nv.shared.reserved.0     --------------------------
	.section	.nv.shared.reserved.0,"aw",@nobits
	.weak		__nv_reservedSMEM_offset_0_alias
	.size		__nv_reservedSMEM_offset_0_alias, 0, 64
	.other		__nv_reservedSMEM_offset_0_alias,@"STO_CUDA_RESERVED_SHARED STV_DEFAULT"
__nv_reservedSMEM_offset_0_alias:
	.zero		0
	.zero		64


//--------------------- .nv.constant0._Z6Conv2dPKdS0_Pdiiiiiiii --------------------------
	.section	.nv.constant0._Z6Conv2dPKdS0_Pdiiiiiiii,"a",@progbits
	.sectionflags	@""
	.align	4
.nv.constant0._Z6Conv2dPKdS0_Pdiiiiiiii:
	.zero		952


//--------------------- SYMBOLS --------------------------

	.type		.nv.reservedSmem.offset0,@object
	.size		.nv.reservedSmem.offset0,0x4
